	.headerflags	@"EF_CUDA_TEXMODE_UNIFIED EF_CUDA_64BIT_ADDRESS EF_CUDA_ACCELERATORS EF_CUDA_SM90 EF_CUDA_VIRTUAL_SM(EF_CUDA_SM90)"
	.elftype	@"ET_EXEC"


//--------------------- .nv.info                  --------------------------
	.section	.nv.info,"",@"SHT_CUDA_INFO"
	.align	4


	//----- nvinfo : EIATTR_REGCOUNT
	.align		4
        /*0000*/ 	.byte	0x04, 0x2f
        /*0002*/ 	.short	(.L_1 - .L_0)
	.align		4
.L_0:
        /*0004*/ 	.word	index@(triton_poi_fused__adaptive_avg_pool2d_22)
        /*0008*/ 	.word	0x00000020


	//----- nvinfo : EIATTR_MIN_STACK_SIZE
	.align		4
.L_1:
        /*000c*/ 	.byte	0x04, 0x12
        /*000e*/ 	.short	(.L_3 - .L_2)
	.align		4
.L_2:
        /*0010*/ 	.word	index@(triton_poi_fused__adaptive_avg_pool2d_22)
        /*0014*/ 	.word	0x00000000


	//----- nvinfo : EIATTR_FRAME_SIZE
	.align		4
.L_3:
        /*0018*/ 	.byte	0x04, 0x11
        /*001a*/ 	.short	(.L_5 - .L_4)
	.align		4
.L_4:
        /*001c*/ 	.word	index@(triton_poi_fused__adaptive_avg_pool2d_22)
        /*0020*/ 	.word	0x00000000


	//----- nvinfo : EIATTR_MIN_STACK_SIZE
	.align		4
.L_5:
        /*0024*/ 	.byte	0x04, 0x12
        /*0026*/ 	.short	(.L_7 - .L_6)
	.align		4
.L_6:
        /*0028*/ 	.word	index@(triton_poi_fused__adaptive_avg_pool2d_22)
        /*002c*/ 	.word	0x00000000
.L_7:


//--------------------- .nv.info.triton_poi_fused__adaptive_avg_pool2d_22 --------------------------
	.section	.nv.info.triton_poi_fused__adaptive_avg_pool2d_22,"",@"SHT_CUDA_INFO"
	.sectionflags	@""
	.align	4


	//----- nvinfo : EIATTR_CUDA_API_VERSION
	.align		4
        /*0000*/ 	.byte	0x04, 0x37
        /*0002*/ 	.short	(.L_9 - .L_8)
.L_8:
        /*0004*/ 	.word	0x0000007c


	//----- nvinfo : EIATTR_KPARAM_INFO
	.align		4
.L_9:
        /*0008*/ 	.byte	0x04, 0x17
        /*000a*/ 	.short	(.L_11 - .L_10)
.L_10:
        /*000c*/ 	.word	0x00000000
        /*0010*/ 	.short	0x0002
        /*0012*/ 	.short	0x0010
        /*0014*/ 	.byte	0x00, 0xf0, 0x11, 0x00


	//----- nvinfo : EIATTR_KPARAM_INFO
	.align		4
.L_11:
        /*0018*/ 	.byte	0x04, 0x17
        /*001a*/ 	.short	(.L_13 - .L_12)
.L_12:
        /*001c*/ 	.word	0x00000000
        /*0020*/ 	.short	0x0001
        /*0022*/ 	.short	0x0008
        /*0024*/ 	.byte	0x00, 0xf4, 0x21, 0x00


	//----- nvinfo : EIATTR_KPARAM_INFO
	.align		4
.L_13:
        /*0028*/ 	.byte	0x04, 0x17
        /*002a*/ 	.short	(.L_15 - .L_14)
.L_14:
        /*002c*/ 	.word	0x00000000
        /*0030*/ 	.short	0x0000
        /*0032*/ 	.short	0x0000
        /*0034*/ 	.byte	0x00, 0xf4, 0x21, 0x00


	//----- nvinfo : EIATTR_SPARSE_MMA_MASK
	.align		4
.L_15:
        /*0038*/ 	.byte	0x03, 0x50
        /*003a*/ 	.short	0x0000


	//----- nvinfo : EIATTR_MAXREG_COUNT
	.align		4
        /*003c*/ 	.byte	0x03, 0x1b
        /*003e*/ 	.short	0x00ff


	//----- nvinfo : EIATTR_EXIT_INSTR_OFFSETS
	.align		4
        /*0040*/ 	.byte	0x04, 0x1c
        /*0042*/ 	.short	(.L_17 - .L_16)


	//   ....[0]....
.L_16:
        /*0044*/ 	.word	0x00001940


	//----- nvinfo : EIATTR_REQNTID
	.align		4
.L_17:
        /*0048*/ 	.byte	0x04, 0x10
        /*004a*/ 	.short	(.L_19 - .L_18)
.L_18:
        /*004c*/ 	.word	0x00000080
        /*0050*/ 	.word	0x00000001
        /*0054*/ 	.word	0x00000001


	//----- nvinfo : EIATTR_CBANK_PARAM_SIZE
	.align		4
.L_19:
        /*0058*/ 	.byte	0x03, 0x19
        /*005a*/ 	.short	0x0014


	//----- nvinfo : EIATTR_PARAM_CBANK
	.align		4
        /*005c*/ 	.byte	0x04, 0x0a
        /*005e*/ 	.short	(.L_21 - .L_20)
	.align		4
.L_20:
        /*0060*/ 	.word	index@(.nv.constant0.triton_poi_fused__adaptive_avg_pool2d_22)
        /*0064*/ 	.short	0x0210
        /*0066*/ 	.short	0x0014


	//----- nvinfo : EIATTR_SW_WAR
	.align		4
.L_21:
        /*0068*/ 	.byte	0x04, 0x36
        /*006a*/ 	.short	(.L_23 - .L_22)
.L_22:
        /*006c*/ 	.word	0x00000008
.L_23:


//--------------------- .nv.callgraph             --------------------------
	.section	.nv.callgraph,"",@"SHT_CUDA_CALLGRAPH"
	.align	4
	.sectionentsize	8
	.align		4
        /*0000*/ 	.word	0x00000000
	.align		4
        /*0004*/ 	.word	0xffffffff
	.align		4
        /*0008*/ 	.word	0x00000000
	.align		4
        /*000c*/ 	.word	0xfffffffe
	.align		4
        /*0010*/ 	.word	0x00000000
	.align		4
        /*0014*/ 	.word	0xfffffffd
	.align		4
        /*0018*/ 	.word	0x00000000
	.align		4
        /*001c*/ 	.word	0xfffffffc


//--------------------- .text.triton_poi_fused__adaptive_avg_pool2d_22 --------------------------
	.section	.text.triton_poi_fused__adaptive_avg_pool2d_22,"ax",@progbits
	.align	128
        .global         triton_poi_fused__adaptive_avg_pool2d_22
        .type           triton_poi_fused__adaptive_avg_pool2d_22,@function
        .size           triton_poi_fused__adaptive_avg_pool2d_22,(.L_x_1 - triton_poi_fused__adaptive_avg_pool2d_22)
        .other          triton_poi_fused__adaptive_avg_pool2d_22,@"STO_CUDA_ENTRY STV_DEFAULT"
triton_poi_fused__adaptive_avg_pool2d_22:
.text.triton_poi_fused__adaptive_avg_pool2d_22:
[----:B------:R-:W-:Y:S01]  /*0000*/  LDC R1, c[0x0][0x28] ;  /* 0x00000a00ff017b82 */ /* 0x000fe20000000800 */
[----:B------:R-:W1:Y:S07]  /*0010*/  S2R R0, SR_TID.X ;  /* 0x0000000000007919 */ /* 0x000e6e0000002100 */
[----:B------:R-:W2:Y:S01]  /*0020*/  LDC.64 R14, c[0x0][0x210] ;  /* 0x00008400ff0e7b82 */ /* 0x000ea20000000a00 */
[----:B------:R-:W-:Y:S01]  /*0030*/  HFMA2.MMA R17, -RZ, RZ, 0, 0 ;  /* 0x00000000ff117435 */ /* 0x000fe200000001ff */
[----:B------:R-:W-:Y:S01]  /*0040*/  ULDC.64 UR4, c[0x0][0x208] ;  /* 0x0000820000047ab9 */ /* 0x000fe20000000a00 */
[----:B------:R-:W3:Y:S01]  /*0050*/  S2R R3, SR_CTAID.X ;  /* 0x0000000000037919 */ /* 0x000ee20000002500 */
[----:B-1----:R-:W-:-:S05]  /*0060*/  IMAD.SHL.U32 R0, R0, 0x4, RZ ;  /* 0x0000000400007824 */ /* 0x002fca00078e00ff */
[----:B------:R-:W-:-:S05]  /*0070*/  LOP3.LUT R0, R0, 0x1fc, RZ, 0xc0, !PT ;  /* 0x000001fc00007812 */ /* 0x000fca00078ec0ff */
[----:B---3--:R-:W-:-:S04]  /*0080*/  IMAD R8, R3, 0x200, R0 ;  /* 0x0000020003087824 */ /* 0x008fc800078e0200 */
[----:B------:R-:W-:Y:S01]  /*0090*/  IMAD.HI R3, R8, 0x2aaaaaab, RZ ;  /* 0x2aaaaaab08037827 */ /* 0x000fe200078e02ff */
[----:B------:R-:W-:-:S04]  /*00a0*/  IADD3 R2, R8, 0x1, RZ ;  /* 0x0000000108027810 */ /* 0x000fc80007ffe0ff */
[----:B------:R-:W-:Y:S01]  /*00b0*/  SHF.R.U32.HI R0, RZ, 0x1f, R3 ;  /* 0x0000001fff007819 */ /* 0x000fe20000011603 */
[----:B------:R-:W-:-:S03]  /*00c0*/  IMAD.HI R4, R2, 0x2aaaaaab, RZ ;  /* 0x2aaaaaab02047827 */ /* 0x000fc600078e02ff */
[C---:B------:R-:W-:Y:S01]  /*00d0*/  LEA.HI R26, R3.reuse, R0, RZ, 0x15 ;  /* 0x00000000031a7211 */ /* 0x040fe200078fa8ff */
[----:B------:R-:W-:Y:S01]  /*00e0*/  IMAD.IADD R11, R3, 0x1, R0 ;  /* 0x00000001030b7824 */ /* 0x000fe200078e0200 */
[----:B------:R-:W-:-:S03]  /*00f0*/  LEA.HI R5, R4, R4, RZ, 0x1 ;  /* 0x0000000404057211 */ /* 0x000fc600078f08ff */
[----:B------:R-:W-:Y:S02]  /*0100*/  IMAD R4, R11, -0x6, R8 ;  /* 0xfffffffa0b047824 */ /* 0x000fe400078e0208 */
[----:B------:R-:W-:Y:S02]  /*0110*/  IMAD R5, R5, -0x6, R2 ;  /* 0xfffffffa05057824 */ /* 0x000fe400078e0202 */
[C---:B------:R-:W-:Y:S01]  /*0120*/  IMAD.SHL.U32 R2, R4.reuse, 0x2, RZ ;  /* 0x0000000204027824 */ /* 0x040fe200078e00ff */
[----:B------:R-:W-:Y:S01]  /*0130*/  LEA R6, R4, 0x9, 0x2 ;  /* 0x0000000904067811 */ /* 0x000fe200078e10ff */
[----:B------:R-:W-:Y:S01]  /*0140*/  IMAD.SHL.U32 R26, R26, 0x8000, RZ ;  /* 0x000080001a1a7824 */ /* 0x000fe200078e00ff */
[C---:B------:R-:W-:Y:S02]  /*0150*/  SHF.L.U32 R4, R5.reuse, 0x1, RZ ;  /* 0x0000000105047819 */ /* 0x040fe400000006ff */
[----:B------:R-:W-:Y:S02]  /*0160*/  PRMT R6, R6, 0x8880, RZ ;  /* 0x0000888006067816 */ /* 0x000fe400000000ff */
[----:B------:R-:W-:-:S02]  /*0170*/  LEA R5, R5, 0x9, 0x2 ;  /* 0x0000000905057811 */ /* 0x000fc400078e10ff */
[----:B------:R-:W-:Y:S02]  /*0180*/  PRMT R2, R2, 0x8880, RZ ;  /* 0x0000888002027816 */ /* 0x000fe400000000ff */
[----:B------:R-:W-:Y:S01]  /*0190*/  PRMT R7, R4, 0x8880, RZ ;  /* 0x0000888004077816 */ /* 0x000fe200000000ff */
[----:B------:R-:W-:Y:S01]  /*01a0*/  IMAD.MOV.U32 R4, RZ, RZ, R6 ;  /* 0x000000ffff047224 */ /* 0x000fe200078e0006 */
[----:B------:R-:W-:Y:S01]  /*01b0*/  PRMT R6, R5, 0x8880, RZ ;  /* 0x0000888005067816 */ /* 0x000fe200000000ff */
[----:B------:R-:W-:Y:S02]  /*01c0*/  IMAD R2, R2, 0x5556, RZ ;  /* 0x0000555602027824 */ /* 0x000fe400078e02ff */
[----:B------:R-:W-:Y:S01]  /*01d0*/  IMAD.MOV.U32 R5, RZ, RZ, R7 ;  /* 0x000000ffff057224 */ /* 0x000fe200078e0007 */
[----:B------:R-:W-:Y:S01]  /*01e0*/  MOV R7, R6 ;  /* 0x0000000600077202 */ /* 0x000fe20000000f00 */
[----:B------:R-:W-:Y:S01]  /*01f0*/  IMAD R4, R4, 0x2aab, RZ ;  /* 0x00002aab04047824 */ /* 0x000fe200078e02ff */
[----:B------:R-:W-:Y:S01]  /*0200*/  SHF.R.S32.HI R2, RZ, 0x10, R2 ;  /* 0x00000010ff027819 */ /* 0x000fe20000011402 */
[----:B------:R-:W-:-:S02]  /*0210*/  IMAD R6, R5, 0x5556, RZ ;  /* 0x0000555605067824 */ /* 0x000fc400078e02ff */
[----:B------:R-:W-:Y:S01]  /*0220*/  IMAD R9, R7, 0x2aab, RZ ;  /* 0x00002aab07097824 */ /* 0x000fe200078e02ff */
[----:B------:R-:W-:Y:S02]  /*0230*/  SHF.R.S32.HI R5, RZ, 0x10, R4 ;  /* 0x00000010ff057819 */ /* 0x000fe40000011404 */
[----:B------:R-:W-:Y:S02]  /*0240*/  LOP3.LUT R4, R2, 0xffff, RZ, 0xc0, !PT ;  /* 0x0000ffff02047812 */ /* 0x000fe400078ec0ff */
[----:B------:R-:W-:Y:S02]  /*0250*/  LOP3.LUT R7, R5, 0xffff, RZ, 0xc0, !PT ;  /* 0x0000ffff05077812 */ /* 0x000fe400078ec0ff */
[----:B------:R-:W-:Y:S02]  /*0260*/  SHF.R.S32.HI R6, RZ, 0x10, R6 ;  /* 0x00000010ff067819 */ /* 0x000fe40000011406 */
[----:B------:R-:W-:Y:S02]  /*0270*/  SHF.R.S32.HI R9, RZ, 0x10, R9 ;  /* 0x00000010ff097819 */ /* 0x000fe40000011409 */
[----:B------:R-:W-:-:S02]  /*0280*/  SHF.R.U32.HI R4, RZ, 0xf, R4 ;  /* 0x0000000fff047819 */ /* 0x000fc40000011604 */
[----:B------:R-:W-:Y:S02]  /*0290*/  SHF.R.U32.HI R7, RZ, 0xf, R7 ;  /* 0x0000000fff077819 */ /* 0x000fe40000011607 */
[----:B------:R-:W-:Y:S02]  /*02a0*/  PRMT R12, R2, 0x5410, R5 ;  /* 0x00005410020c7816 */ /* 0x000fe40000000005 */
[----:B------:R-:W-:Y:S02]  /*02b0*/  LOP3.LUT R5, R6, 0xffff, RZ, 0xc0, !PT ;  /* 0x0000ffff06057812 */ /* 0x000fe400078ec0ff */
[----:B------:R-:W-:Y:S02]  /*02c0*/  LOP3.LUT R10, R9, 0xffff, RZ, 0xc0, !PT ;  /* 0x0000ffff090a7812 */ /* 0x000fe400078ec0ff */
[----:B------:R-:W-:Y:S02]  /*02d0*/  PRMT R7, R4, 0x5410, R7 ;  /* 0x0000541004077816 */ /* 0x000fe40000000007 */
[----:B------:R-:W-:-:S02]  /*02e0*/  SHF.R.U32.HI R4, RZ, 0xf, R5 ;  /* 0x0000000fff047819 */ /* 0x000fc40000011605 */
[----:B------:R-:W-:Y:S01]  /*02f0*/  SHF.R.U32.HI R5, RZ, 0xf, R10 ;  /* 0x0000000fff057819 */ /* 0x000fe2000001160a */
[----:B------:R-:W-:Y:S01]  /*0300*/  VIADD.16x2 R16, R12, R7 ;  /* 0x000000070c107236 */ /* 0x000fe20000000200 */
[----:B------:R-:W-:Y:S02]  /*0310*/  SHF.R.S32.HI R2, RZ, 0x1f, R11 ;  /* 0x0000001fff027819 */ /* 0x000fe4000001140b */
[----:B------:R-:W-:Y:S02]  /*0320*/  PRMT R6, R6, 0x5410, R9 ;  /* 0x0000541006067816 */ /* 0x000fe40000000009 */
[----:B------:R-:W-:Y:S02]  /*0330*/  PRMT R5, R4, 0x5410, R5 ;  /* 0x0000541004057816 */ /* 0x000fe40000000005 */
[----:B------:R-:W-:Y:S02]  /*0340*/  LEA.HI R2, R2, R11, RZ, 0xb ;  /* 0x0000000b02027211 */ /* 0x000fe400078f58ff */
[----:B------:R-:W-:Y:S01]  /*0350*/  PRMT R20, R16, 0x7632, R20 ;  /* 0x0000763210147816 */ /* 0x000fe20000000014 */
[----:B------:R-:W-:Y:S01]  /*0360*/  VIADD.16x2 R21, R6, R5 ;  /* 0x0000000506157236 */ /* 0x000fe20000000200 */
[----:B------:R-:W-:-:S02]  /*0370*/  LOP3.LUT R2, R2, 0xfffff800, RZ, 0xc0, !PT ;  /* 0xfffff80002027812 */ /* 0x000fc400078ec0ff */
[----:B------:R-:W-:Y:S02]  /*0380*/  CS2R R18, SRZ ;  /* 0x0000000000127805 */ /* 0x000fe4000001ff00 */
[----:B------:R-:W-:Y:S01]  /*0390*/  PRMT R3, R16, 0x8880, RZ ;  /* 0x0000888010037816 */ /* 0x000fe200000000ff */
[----:B------:R-:W-:Y:S01]  /*03a0*/  IMAD.MOV.U32 R5, RZ, RZ, RZ ;  /* 0x000000ffff057224 */ /* 0x000fe200078e00ff */
[----:B------:R-:W-:Y:S01]  /*03b0*/  PRMT R24, R21, 0x7632, R24 ;  /* 0x0000763215187816 */ /* 0x000fe20000000018 */
[----:B------:R-:W-:Y:S01]  /*03c0*/  IMAD.IADD R11, R11, 0x1, -R2 ;  /* 0x000000010b0b7824 */ /* 0x000fe200078e0a02 */
[----:B------:R-:W-:Y:S02]  /*03d0*/  PRMT R0, R20, 0x8880, RZ ;  /* 0x0000888014007816 */ /* 0x000fe400000000ff */
[----:B------:R-:W-:Y:S02]  /*03e0*/  PRMT R2, R24, 0x8880, RZ ;  /* 0x0000888018027816 */ /* 0x000fe400000000ff */
[----:B------:R-:W-:-:S02]  /*03f0*/  PRMT R9, R21, 0x8880, RZ ;  /* 0x0000888015097816 */ /* 0x000fc400000000ff */
[C---:B------:R-:W-:Y:S01]  /*0400*/  ISETP.GE.AND P2, PT, R3.reuse, R0, PT ;  /* 0x000000000300720c */ /* 0x040fe20003f46270 */
[----:B------:R-:W-:Y:S01]  /*0410*/  IMAD.MOV.U32 R0, RZ, RZ, R2 ;  /* 0x000000ffff007224 */ /* 0x000fe200078e0002 */
[----:B------:R-:W-:Y:S01]  /*0420*/  LEA R4, R3, R26, 0xd ;  /* 0x0000001a03047211 */ /* 0x000fe200078e68ff */
[----:B------:R-:W-:Y:S02]  /*0430*/  VIADD R3, R11, 0x800 ;  /* 0x000008000b037836 */ /* 0x000fe40000000000 */
[C---:B------:R-:W-:Y:S01]  /*0440*/  IMAD R28, R9.reuse, 0x2000, R26 ;  /* 0x00002000091c7824 */ /* 0x040fe200078e021a */
[----:B------:R-:W-:Y:S01]  /*0450*/  ISETP.GE.AND P1, PT, R9, R0, PT ;  /* 0x000000000900720c */ /* 0x000fe20003f26270 */
[--C-:B------:R-:W-:Y:S01]  /*0460*/  IMAD.IADD R7, R4, 0x1, R3.reuse ;  /* 0x0000000104077824 */ /* 0x100fe200078e0203 */
[----:B------:R-:W-:Y:S01]  /*0470*/  IADD3 R23, R11, R4, RZ ;  /* 0x000000040b177210 */ /* 0x000fe20007ffe0ff */
[----:B------:R-:W-:Y:S01]  /*0480*/  IMAD.IADD R13, R28, 0x1, R3 ;  /* 0x000000011c0d7824 */ /* 0x000fe200078e0203 */
[----:B------:R-:W-:Y:S01]  /*0490*/  IADD3 R3, R11, R28, RZ ;  /* 0x0000001c0b037210 */ /* 0x000fe20007ffe0ff */
[----:B--2---:R-:W-:-:S04]  /*04a0*/  IMAD.WIDE R6, R7, 0x4, R14 ;  /* 0x0000000407067825 */ /* 0x004fc800078e020e */
[----:B------:R-:W-:Y:S01]  /*04b0*/  IMAD.MOV.U32 R2, RZ, RZ, RZ ;  /* 0x000000ffff027224 */ /* 0x000fe200078e00ff */
[----:B------:R1:W2:Y:S01]  /*04c0*/  @!P2 LDG.E.EL R17, desc[UR4][R6.64] ;  /* 0x000000040611a981 */ /* 0x0002a2000c2e1900 */
[----:B------:R-:W-:-:S04]  /*04d0*/  IMAD.WIDE R12, R13, 0x4, R14 ;  /* 0x000000040d0c7825 */ /* 0x000fc800078e020e */
[--C-:B------:R-:W-:Y:S01]  /*04e0*/  IMAD.WIDE R22, R23, 0x4, R14.reuse ;  /* 0x0000000417167825 */ /* 0x100fe200078e020e */
[----:B------:R-:W3:Y:S03]  /*04f0*/  @!P1 LDG.E.EL R19, desc[UR4][R12.64] ;  /* 0x000000040c139981 */ /* 0x000ee6000c2e1900 */
[----:B-1----:R-:W-:Y:S01]  /*0500*/  IMAD.WIDE R6, R3, 0x4, R14 ;  /* 0x0000000403067825 */ /* 0x002fe200078e020e */
[----:B------:R1:W4:Y:S03]  /*0510*/  @!P2 LDG.E.EL R5, desc[UR4][R22.64] ;  /* 0x000000041605a981 */ /* 0x000326000c2e1900 */
[----:B------:R-:W-:Y:S01]  /*0520*/  VIADD R3, R11, 0x1000 ;  /* 0x000010000b037836 */ /* 0x000fe20000000000 */
[----:B------:R5:W4:Y:S01]  /*0530*/  @!P1 LDG.E.EL R2, desc[UR4][R6.64] ;  /* 0x0000000406029981 */ /* 0x000b22000c2e1900 */
[----:B------:R-:W-:-:S03]  /*0540*/  IMAD.MOV.U32 R0, RZ, RZ, RZ ;  /* 0x000000ffff007224 */ /* 0x000fc600078e00ff */
[----:B-1----:R-:W-:-:S05]  /*0550*/  IADD3 R23, R4, R3, RZ ;  /* 0x0000000304177210 */ /* 0x002fca0007ffe0ff */
[----:B------:R-:W-:-:S05]  /*0560*/  IMAD.WIDE R22, R23, 0x4, R14 ;  /* 0x0000000417167825 */ /* 0x000fca00078e020e */
[----:B------:R1:W4:Y:S01]  /*0570*/  @!P2 LDG.E.EL R0, desc[UR4][R22.64] ;  /* 0x000000041600a981 */ /* 0x000322000c2e1900 */
[----:B------:R-:W-:-:S04]  /*0580*/  IMAD.IADD R3, R28, 0x1, R3 ;  /* 0x000000011c037824 */ /* 0x000fc800078e0203 */
[----:B0----5:R-:W-:-:S05]  /*0590*/  IMAD.WIDE R6, R3, 0x4, R14 ;  /* 0x0000000403067825 */ /* 0x021fca00078e020e */
[----:B------:R-:W5:Y:S01]  /*05a0*/  @!P1 LDG.E.EL R18, desc[UR4][R6.64] ;  /* 0x0000000406129981 */ /* 0x000f62000c2e1900 */
[----:B------:R-:W-:Y:S01]  /*05b0*/  IADD3 R25, R8, 0x2, RZ ;  /* 0x0000000208197810 */ /* 0x000fe20007ffe0ff */
[----:B------:R-:W-:Y:S01]  /*05c0*/  VIADD R10, R8, 0x3 ;  /* 0x00000003080a7836 */ /* 0x000fe20000000000 */
[----:B------:R-:W-:-:S03]  /*05d0*/  IADD3 R3, R11, 0x1800, RZ ;  /* 0x000018000b037810 */ /* 0x000fc60007ffe0ff */
[----:B-1----:R-:W-:-:S04]  /*05e0*/  IMAD.HI R22, R25, 0x2aaaaaab, RZ ;  /* 0x2aaaaaab19167827 */ /* 0x002fc800078e02ff */
[----:B------:R-:W-:Y:S01]  /*05f0*/  IMAD.IADD R13, R4, 0x1, R3 ;  /* 0x00000001040d7824 */ /* 0x000fe200078e0203 */
[----:B------:R-:W-:Y:S01]  /*0600*/  LEA.HI R22, R22, R22, RZ, 0x1 ;  /* 0x0000001616167211 */ /* 0x000fe200078f08ff */
[----:B------:R-:W-:-:S04]  /*0610*/  IMAD.HI R23, R10, 0x2aaaaaab, RZ ;  /* 0x2aaaaaab0a177827 */ /* 0x000fc800078e02ff */
[----:B------:R-:W-:Y:S01]  /*0620*/  IMAD.MOV.U32 R9, RZ, RZ, RZ ;  /* 0x000000ffff097224 */ /* 0x000fe200078e00ff */
[----:B------:R-:W-:Y:S01]  /*0630*/  LEA.HI R23, R23, R23, RZ, 0x1 ;  /* 0x0000001717177211 */ /* 0x000fe200078f08ff */
[----:B------:R-:W-:-:S04]  /*0640*/  IMAD.WIDE R12, R13, 0x4, R14 ;  /* 0x000000040d0c7825 */ /* 0x000fc800078e020e */
[----:B------:R-:W-:Y:S01]  /*0650*/  IMAD R25, R22, -0x6, R25 ;  /* 0xfffffffa16197824 */ /* 0x000fe200078e0219 */
[----:B------:R0:W5:Y:S01]  /*0660*/  @!P2 LDG.E.EL R9, desc[UR4][R12.64] ;  /* 0x000000040c09a981 */ /* 0x000162000c2e1900 */
[----:B------:R-:W-:Y:S01]  /*0670*/  IMAD R10, R23, -0x6, R10 ;  /* 0xfffffffa170a7824 */ /* 0x000fe200078e020a */
[----:B------:R-:W-:Y:S01]  /*0680*/  SHF.R.S32.HI R23, RZ, 0x1f, R22 ;  /* 0x0000001fff177819 */ /* 0x000fe20000011416 */
[----:B------:R-:W-:Y:S01]  /*0690*/  IMAD.IADD R27, R28, 0x1, R3 ;  /* 0x000000011c1b7824 */ /* 0x000fe200078e0203 */
[----:B------:R-:W-:Y:S01]  /*06a0*/  MOV R3, RZ ;  /* 0x000000ff00037202 */ /* 0x000fe20000000f00 */
[C---:B0-----:R-:W-:Y:S01]  /*06b0*/  IMAD.SHL.U32 R12, R25.reuse, 0x2, RZ ;  /* 0x00000002190c7824 */ /* 0x041fe200078e00ff */
[----:B------:R-:W-:Y:S01]  /*06c0*/  LEA R25, R25, 0x9, 0x2 ;  /* 0x0000000919197811 */ /* 0x000fe200078e10ff */
[----:B------:R-:W-:Y:S01]  /*06d0*/  IMAD.WIDE R6, R27, 0x4, R14 ;  /* 0x000000041b067825 */ /* 0x000fe200078e020e */
[----:B------:R-:W-:Y:S02]  /*06e0*/  LEA.HI R23, R23, R22, RZ, 0xb ;  /* 0x0000001617177211 */ /* 0x000fe400078f58ff */
[----:B------:R-:W-:-:S02]  /*06f0*/  PRMT R25, R25, 0x8880, RZ ;  /* 0x0000888019197816 */ /* 0x000fc400000000ff */
[----:B------:R-:W-:Y:S01]  /*0700*/  PRMT R12, R12, 0x8880, RZ ;  /* 0x000088800c0c7816 */ /* 0x000fe200000000ff */
[----:B------:R0:W5:Y:S01]  /*0710*/  @!P1 LDG.E.EL R3, desc[UR4][R6.64] ;  /* 0x0000000406039981 */ /* 0x000162000c2e1900 */
[----:B------:R-:W-:Y:S01]  /*0720*/  LOP3.LUT R13, R23, 0xfffff800, RZ, 0xc0, !PT ;  /* 0xfffff800170d7812 */ /* 0x000fe200078ec0ff */
[----:B------:R-:W-:Y:S02]  /*0730*/  IMAD.MOV.U32 R23, RZ, RZ, R25 ;  /* 0x000000ffff177224 */ /* 0x000fe400078e0019 */
[----:B------:R-:W-:Y:S02]  /*0740*/  IMAD R12, R12, 0x5556, RZ ;  /* 0x000055560c0c7824 */ /* 0x000fe400078e02ff */
[----:B------:R-:W-:Y:S02]  /*0750*/  IMAD R23, R23, 0x2aab, RZ ;  /* 0x00002aab17177824 */ /* 0x000fe400078e02ff */
[C---:B0-----:R-:W-:Y:S01]  /*0760*/  IMAD.SHL.U32 R6, R10.reuse, 0x2, RZ ;  /* 0x000000020a067824 */ /* 0x041fe200078e00ff */
[----:B------:R-:W-:-:S02]  /*0770*/  LEA R10, R10, 0x9, 0x2 ;  /* 0x000000090a0a7811 */ /* 0x000fc400078e10ff */
[----:B------:R-:W-:Y:S02]  /*0780*/  SHF.R.S32.HI R23, RZ, 0x10, R23 ;  /* 0x00000010ff177819 */ /* 0x000fe40000011417 */
[----:B------:R-:W-:Y:S02]  /*0790*/  PRMT R7, R6, 0x8880, RZ ;  /* 0x0000888006077816 */ /* 0x000fe400000000ff */
[----:B------:R-:W-:Y:S02]  /*07a0*/  SHF.R.S32.HI R6, RZ, 0x10, R12 ;  /* 0x00000010ff067819 */ /* 0x000fe4000001140c */
[----:B------:R-:W-:Y:S02]  /*07b0*/  PRMT R12, R10, 0x8880, RZ ;  /* 0x000088800a0c7816 */ /* 0x000fe400000000ff */
[C---:B------:R-:W-:Y:S02]  /*07c0*/  LOP3.LUT R10, R6.reuse, 0xffff, RZ, 0xc0, !PT ;  /* 0x0000ffff060a7812 */ /* 0x040fe400078ec0ff */
[----:B------:R-:W-:-:S02]  /*07d0*/  PRMT R6, R6, 0x5410, R23 ;  /* 0x0000541006067816 */ /* 0x000fc40000000017 */
[----:B------:R-:W-:Y:S01]  /*07e0*/  LOP3.LUT R23, R23, 0xffff, RZ, 0xc0, !PT ;  /* 0x0000ffff17177812 */ /* 0x000fe200078ec0ff */
[----:B------:R-:W-:Y:S01]  /*07f0*/  IMAD R7, R7, 0x5556, RZ ;  /* 0x0000555607077824 */ /* 0x000fe200078e02ff */
[----:B------:R-:W-:Y:S01]  /*0800*/  SHF.R.U32.HI R10, RZ, 0xf, R10 ;  /* 0x0000000fff0a7819 */ /* 0x000fe2000001160a */
[----:B------:R-:W-:Y:S01]  /*0810*/  IMAD R12, R12, 0x2aab, RZ ;  /* 0x00002aab0c0c7824 */ /* 0x000fe200078e02ff */
[----:B------:R-:W-:Y:S02]  /*0820*/  SHF.R.U32.HI R23, RZ, 0xf, R23 ;  /* 0x0000000fff177819 */ /* 0x000fe40000011617 */
[----:B------:R-:W-:Y:S02]  /*0830*/  SHF.R.S32.HI R7, RZ, 0x10, R7 ;  /* 0x00000010ff077819 */ /* 0x000fe40000011407 */
[----:B------:R-:W-:Y:S02]  /*0840*/  PRMT R23, R10, 0x5410, R23 ;  /* 0x000054100a177816 */ /* 0x000fe40000000017 */
[----:B------:R-:W-:-:S02]  /*0850*/  SHF.R.S32.HI R10, RZ, 0x10, R12 ;  /* 0x00000010ff0a7819 */ /* 0x000fc4000001140c */
[----:B------:R-:W-:Y:S01]  /*0860*/  IADD3 R13, R22, -R13, RZ ;  /* 0x8000000d160d7210 */ /* 0x000fe20007ffe0ff */
[----:B------:R-:W-:Y:S01]  /*0870*/  VIADD.16x2 R23, R6, R23 ;  /* 0x0000001706177236 */ /* 0x000fe20000000200 */
[C---:B------:R-:W-:Y:S02]  /*0880*/  LOP3.LUT R12, R7.reuse, 0xffff, RZ, 0xc0, !PT ;  /* 0x0000ffff070c7812 */ /* 0x040fe400078ec0ff */
[----:B------:R-:W-:Y:S02]  /*0890*/  LOP3.LUT R22, R10, 0xffff, RZ, 0xc0, !PT ;  /* 0x0000ffff0a167812 */ /* 0x000fe400078ec0ff */
[----:B------:R-:W-:Y:S02]  /*08a0*/  PRMT R6, R7, 0x5410, R10 ;  /* 0x0000541007067816 */ /* 0x000fe4000000000a */
[----:B------:R-:W-:Y:S02]  /*08b0*/  SHF.R.U32.HI R7, RZ, 0xf, R12 ;  /* 0x0000000fff077819 */ /* 0x000fe4000001160c */
[----:B------:R-:W-:-:S02]  /*08c0*/  SHF.R.U32.HI R12, RZ, 0xf, R22 ;  /* 0x0000000fff0c7819 */ /* 0x000fc40000011616 */
[----:B------:R-:W-:Y:S02]  /*08d0*/  PRMT R10, R23, 0x7632, R10 ;  /* 0x00007632170a7816 */ /* 0x000fe4000000000a */
[----:B------:R-:W-:Y:S02]  /*08e0*/  PRMT R7, R7, 0x5410, R12 ;  /* 0x0000541007077816 */ /* 0x000fe4000000000c */
[----:B------:R-:W-:Y:S02]  /*08f0*/  PRMT R25, R23, 0x8880, RZ ;  /* 0x0000888017197816 */ /* 0x000fe400000000ff */
[----:B------:R-:W-:-:S04]  /*0900*/  PRMT R12, R10, 0x8880, RZ ;  /* 0x000088800a0c7816 */ /* 0x000fc800000000ff */
[----:B------:R-:W-:Y:S02]  /*0910*/  ISETP.GE.AND P0, PT, R25, R12, PT ;  /* 0x0000000c1900720c */ /* 0x000fe40003f06270 */
[----:B--2---:R-:W-:Y:S02]  /*0920*/  SEL R22, R17, RZ, !P2 ;  /* 0x000000ff11167207 */ /* 0x004fe40005000000 */
[----:B---3--:R-:W-:Y:S02]  /*0930*/  SEL R12, R19, RZ, !P1 ;  /* 0x000000ff130c7207 */ /* 0x008fe40004800000 */
[----:B----4-:R-:W-:Y:S02]  /*0940*/  SEL R5, R5, RZ, !P2 ;  /* 0x000000ff05057207 */ /* 0x010fe40005000000 */
[----:B------:R-:W-:Y:S01]  /*0950*/  SEL R19, R2, RZ, !P1 ;  /* 0x000000ff02137207 */ /* 0x000fe20004800000 */
[----:B------:R-:W-:Y:S01]  /*0960*/  IMAD R2, R25, 0x2000, R26 ;  /* 0x0000200019027824 */ /* 0x000fe200078e021a */
[----:B------:R-:W-:Y:S01]  /*0970*/  IADD3 R25, R13, 0x800, RZ ;  /* 0x000008000d197810 */ /* 0x000fe20007ffe0ff */
[----:B------:R-:W-:Y:S01]  /*0980*/  FADD R27, R5, R22 ;  /* 0x00000016051b7221 */ /* 0x000fe20000000000 */
[----:B------:R-:W-:-:S03]  /*0990*/  VIADD.16x2 R22, R6, R7 ;  /* 0x0000000706167236 */ /* 0x000fc60000000200 */
[----:B------:R-:W-:Y:S02]  /*09a0*/  IMAD.IADD R17, R2, 0x1, R25 ;  /* 0x0000000102117824 */ /* 0x000fe400078e0219 */
[----:B------:R-:W-:Y:S02]  /*09b0*/  FADD R19, R19, R12 ;  /* 0x0000000c13137221 */ /* 0x000fe40000000000 */
[----:B------:R-:W-:Y:S01]  /*09c0*/  IMAD.WIDE R6, R17, 0x4, R14 ;  /* 0x0000000411067825 */ /* 0x000fe200078e020e */
[----:B------:R-:W-:Y:S02]  /*09d0*/  PRMT R17, R22, 0x7610, R17 ;  /* 0x0000761016117816 */ /* 0x000fe40000000011 */
[----:B------:R-:W-:Y:S02]  /*09e0*/  SEL R12, R0, RZ, !P2 ;  /* 0x000000ff000c7207 */ /* 0x000fe40005000000 */
[----:B------:R-:W-:Y:S02]  /*09f0*/  PRMT R0, R22, 0x7632, R0 ;  /* 0x0000763216007816 */ /* 0x000fe40000000000 */
[----:B------:R-:W-:Y:S01]  /*0a00*/  PRMT R29, R17, 0x8880, RZ ;  /* 0x00008880111d7816 */ /* 0x000fe200000000ff */
[----:B------:R-:W-:Y:S01]  /*0a10*/  FADD R27, R27, R12 ;  /* 0x0000000c1b1b7221 */ /* 0x000fe20000000000 */
[----:B------:R-:W-:Y:S01]  /*0a20*/  PRMT R12, R0, 0x8880, RZ ;  /* 0x00008880000c7816 */ /* 0x000fe200000000ff */
[----:B------:R-:W-:Y:S01]  /*0a30*/  IMAD.MOV.U32 R5, RZ, RZ, RZ ;  /* 0x000000ffff057224 */ /* 0x000fe200078e00ff */
[----:B------:R-:W-:-:S02]  /*0a40*/  LEA R26, R29, R26, 0xd ;  /* 0x0000001a1d1a7211 */ /* 0x000fc400078e68ff */
[----:B------:R-:W-:-:S03]  /*0a50*/  ISETP.GE.AND P3, PT, R29, R12, PT ;  /* 0x0000000c1d00720c */ /* 0x000fc60003f66270 */
[----:B------:R0:W2:Y:S01]  /*0a60*/  @!P0 LDG.E.EL R5, desc[UR4][R6.64] ;  /* 0x0000000406058981 */ /* 0x0000a2000c2e1900 */
[----:B------:R-:W-:Y:S01]  /*0a70*/  IMAD.MOV.U32 R12, RZ, RZ, RZ ;  /* 0x000000ffff0c7224 */ /* 0x000fe200078e00ff */
[----:B-----5:R-:W-:Y:S01]  /*0a80*/  SEL R18, R18, RZ, !P1 ;  /* 0x000000ff12127207 */ /* 0x020fe20004800000 */
[----:B0-----:R-:W-:Y:S01]  /*0a90*/  IMAD.IADD R7, R26, 0x1, R25 ;  /* 0x000000011a077824 */ /* 0x001fe200078e0219 */
[----:B------:R-:W-:-:S03]  /*0aa0*/  IADD3 R25, R13, R26, RZ ;  /* 0x0000001a0d197210 */ /* 0x000fc60007ffe0ff */
[----:B------:R-:W-:-:S04]  /*0ab0*/  IMAD.WIDE R6, R7, 0x4, R14 ;  /* 0x0000000407067825 */ /* 0x000fc800078e020e */
[----:B------:R-:W-:Y:S01]  /*0ac0*/  FADD R22, R19, R18 ;  /* 0x0000001213167221 */ /* 0x000fe20000000000 */
[----:B------:R-:W-:Y:S01]  /*0ad0*/  IMAD.MOV.U32 R19, RZ, RZ, RZ ;  /* 0x000000ffff137224 */ /* 0x000fe200078e00ff */
[----:B------:R0:W3:Y:S02]  /*0ae0*/  @!P3 LDG.E.EL R12, desc[UR4][R6.64] ;  /* 0x00000004060cb981 */ /* 0x0000e4000c2e1900 */
[----:B0-----:R-:W-:-:S05]  /*0af0*/  IMAD.WIDE R6, R25, 0x4, R14 ;  /* 0x0000000419067825 */ /* 0x001fca00078e020e */
[----:B------:R0:W4:Y:S01]  /*0b00*/  @!P3 LDG.E.EL R19, desc[UR4][R6.64] ;  /* 0x000000040613b981 */ /* 0x000122000c2e1900 */
[----:B------:R-:W-:Y:S01]  /*0b10*/  VIADD R25, R13, 0x1000 ;  /* 0x000010000d197836 */ /* 0x000fe20000000000 */
[----:B------:R-:W-:Y:S02]  /*0b20*/  SEL R18, R9, RZ, !P2 ;  /* 0x000000ff09127207 */ /* 0x000fe40005000000 */
[----:B------:R-:W-:Y:S02]  /*0b30*/  SEL R9, R3, RZ, !P1 ;  /* 0x000000ff03097207 */ /* 0x000fe40004800000 */
[----:B------:R-:W-:Y:S01]  /*0b40*/  IADD3 R29, R26, R25, RZ ;  /* 0x000000191a1d7210 */ /* 0x000fe20007ffe0ff */
[----:B------:R-:W-:Y:S02]  /*0b50*/  FADD R27, R27, R18 ;  /* 0x000000121b1b7221 */ /* 0x000fe40000000000 */
[----:B------:R-:W-:Y:S01]  /*0b60*/  FADD R22, R22, R9 ;  /* 0x0000000916167221 */ /* 0x000fe20000000000 */
[----:B------:R-:W-:Y:S01]  /*0b70*/  IMAD.MOV.U32 R9, RZ, RZ, RZ ;  /* 0x000000ffff097224 */ /* 0x000fe200078e00ff */
[----:B------:R-:W-:Y:S01]  /*0b80*/  HFMA2.MMA R18, -RZ, RZ, 0, 0 ;  /* 0x00000000ff127435 */ /* 0x000fe200000001ff */
[----:B0-----:R-:W-:-:S04]  /*0b90*/  IMAD.WIDE R6, R29, 0x4, R14 ;  /* 0x000000041d067825 */ /* 0x001fc800078e020e */
[----:B------:R-:W-:Y:S01]  /*0ba0*/  IMAD.IADD R25, R2, 0x1, R25 ;  /* 0x0000000102197824 */ /* 0x000fe200078e0219 */
[----:B------:R0:W5:Y:S03]  /*0bb0*/  @!P3 LDG.E.EL R9, desc[UR4][R6.64] ;  /* 0x000000040609b981 */ /* 0x000166000c2e1900 */
[----:B0-----:R-:W-:-:S04]  /*0bc0*/  IMAD.WIDE R6, R25, 0x4, R14 ;  /* 0x0000000419067825 */ /* 0x001fc800078e020e */
[----:B------:R-:W-:Y:S01]  /*0bd0*/  IMAD.IADD R25, R13, 0x1, R2 ;  /* 0x000000010d197824 */ /* 0x000fe200078e0202 */
[----:B------:R0:W2:Y:S03]  /*0be0*/  @!P0 LDG.E.EL R18, desc[UR4][R6.64] ;  /* 0x0000000406128981 */ /* 0x0000a6000c2e1900 */
[----:B0-----:R-:W-:Y:S01]  /*0bf0*/  IMAD.WIDE R6, R25, 0x4, R14 ;  /* 0x0000000419067825 */ /* 0x001fe200078e020e */
[----:B---3--:R-:W-:Y:S02]  /*0c00*/  SEL R12, R12, RZ, !P3 ;  /* 0x000000ff0c0c7207 */ /* 0x008fe40005800000 */
[----:B----4-:R-:W-:-:S05]  /*0c10*/  SEL R19, R19, RZ, !P3 ;  /* 0x000000ff13137207 */ /* 0x010fca0005800000 */
[----:B------:R-:W-:Y:S01]  /*0c20*/  FADD R12, R19, R12 ;  /* 0x0000000c130c7221 */ /* 0x000fe20000000000 */
[----:B------:R-:W-:-:S06]  /*0c30*/  IMAD.MOV.U32 R19, RZ, RZ, RZ ;  /* 0x000000ffff137224 */ /* 0x000fcc00078e00ff */
[----:B------:R-:W3:Y:S01]  /*0c40*/  @!P0 LDG.E.EL R19, desc[UR4][R6.64] ;  /* 0x0000000406138981 */ /* 0x000ee2000c2e1900 */
[----:B-----5:R-:W-:Y:S02]  /*0c50*/  SEL R9, R9, RZ, !P3 ;  /* 0x000000ff09097207 */ /* 0x020fe40005800000 */
[----:B------:R-:W-:-:S03]  /*0c60*/  IADD3 R25, R13, 0x1800, RZ ;  /* 0x000018000d197810 */ /* 0x000fc60007ffe0ff */
[----:B------:R-:W-:Y:S01]  /*0c70*/  FADD R12, R12, R9 ;  /* 0x000000090c0c7221 */ /* 0x000fe20000000000 */
[----:B--2---:R-:W-:Y:S02]  /*0c80*/  SEL R9, R5, RZ, !P0 ;  /* 0x000000ff05097207 */ /* 0x004fe40004000000 */
[----:B------:R-:W-:Y:S02]  /*0c90*/  LOP3.LUT R16, R16, 0xffff, RZ, 0xc0, !PT ;  /* 0x0000ffff10107812 */ /* 0x000fe400078ec0ff */
[----:B------:R-:W-:Y:S02]  /*0ca0*/  LOP3.LUT R20, R20, 0xffff, RZ, 0xc0, !PT ;  /* 0x0000ffff14147812 */ /* 0x000fe400078ec0ff */
[----:B------:R-:W-:Y:S02]  /*0cb0*/  SEL R18, R18, RZ, !P0 ;  /* 0x000000ff12127207 */ /* 0x000fe40004000000 */
[----:B------:R-:W-:Y:S02]  /*0cc0*/  PRMT R20, R20, 0x8880, RZ ;  /* 0x0000888014147816 */ /* 0x000fe400000000ff */
[----:B------:R-:W-:-:S02]  /*0cd0*/  P2R R3, PR, RZ, 0x2 ;  /* 0x00000002ff037803 */ /* 0x000fc40000000000 */
[----:B---3--:R-:W-:Y:S01]  /*0ce0*/  SEL R5, R19, RZ, !P0 ;  /* 0x000000ff13057207 */ /* 0x008fe20004000000 */
[----:B------:R-:W-:Y:S01]  /*0cf0*/  IMAD.IADD R19, R2, 0x1, R25 ;  /* 0x0000000102137824 */ /* 0x000fe200078e0219 */
[----:B------:R-:W-:-:S03]  /*0d00*/  IADD3 R25, R26, R25, RZ ;  /* 0x000000191a197210 */ /* 0x000fc60007ffe0ff */
[----:B------:R-:W-:Y:S01]  /*0d10*/  FADD R5, R5, R9 ;  /* 0x0000000905057221 */ /* 0x000fe20000000000 */
[----:B------:R-:W-:Y:S02]  /*0d20*/  IMAD.MOV.U32 R9, RZ, RZ, RZ ;  /* 0x000000ffff097224 */ /* 0x000fe400078e00ff */
[----:B------:R-:W-:-:S05]  /*0d30*/  IMAD.WIDE R6, R19, 0x4, R14 ;  /* 0x0000000413067825 */ /* 0x000fca00078e020e */
[----:B------:R0:W2:Y:S01]  /*0d40*/  @!P0 LDG.E.EL R9, desc[UR4][R6.64] ;  /* 0x0000000406098981 */ /* 0x0000a2000c2e1900 */
[----:B------:R-:W-:Y:S02]  /*0d50*/  IMAD.MOV.U32 R19, RZ, RZ, RZ ;  /* 0x000000ffff137224 */ /* 0x000fe400078e00ff */
[----:B0-----:R-:W-:Y:S01]  /*0d60*/  IMAD.WIDE R6, R25, 0x4, R14 ;  /* 0x0000000419067825 */ /* 0x001fe200078e020e */
[----:B------:R-:W-:-:S03]  /*0d70*/  PRMT R25, R16, 0x8880, RZ ;  /* 0x0000888010197816 */ /* 0x000fc600000000ff */
[----:B------:R-:W-:Y:S01]  /*0d80*/  FADD R18, R5, R18 ;  /* 0x0000001205127221 */ /* 0x000fe20000000000 */
[----:B------:R0:W3:Y:S01]  /*0d90*/  @!P3 LDG.E.EL R19, desc[UR4][R6.64] ;  /* 0x000000040613b981 */ /* 0x0000e2000c2e1900 */
[----:B------:R-:W-:Y:S01]  /*0da0*/  VIADD R25, R25, 0x1 ;  /* 0x0000000119197836 */ /* 0x000fe20000000000 */
[----:B------:R-:W-:-:S04]  /*0db0*/  IADD3 R5, R11, 0x2000, RZ ;  /* 0x000020000b057810 */ /* 0x000fc80007ffe0ff */
[----:B------:R-:W-:Y:S01]  /*0dc0*/  ISETP.GE.AND P1, PT, R25, R20, PT ;  /* 0x000000141900720c */ /* 0x000fe20003f26270 */
[----:B------:R-:W-:Y:S02]  /*0dd0*/  IMAD.MOV.U32 R16, RZ, RZ, RZ ;  /* 0x000000ffff107224 */ /* 0x000fe400078e00ff */
[----:B0-----:R-:W-:-:S04]  /*0de0*/  IMAD.IADD R7, R4, 0x1, R5 ;  /* 0x0000000104077824 */ /* 0x001fc800078e0205 */
[----:B------:R-:W-:-:S06]  /*0df0*/  IMAD.WIDE R6, R7, 0x4, R14 ;  /* 0x0000000407067825 */ /* 0x000fcc00078e020e */
[----:B------:R0:W4:Y:S01]  /*0e00*/  @!P1 LDG.E.EL R16, desc[UR4][R6.64] ;  /* 0x0000000406109981 */ /* 0x000122000c2e1900 */
[----:B------:R-:W-:Y:S02]  /*0e10*/  LOP3.LUT R21, R21, 0xffff, RZ, 0xc0, !PT ;  /* 0x0000ffff15157812 */ /* 0x000fe400078ec0ff */
[----:B------:R-:W-:Y:S02]  /*0e20*/  LOP3.LUT R24, R24, 0xffff, RZ, 0xc0, !PT ;  /* 0x0000ffff18187812 */ /* 0x000fe400078ec0ff */
[----:B------:R-:W-:Y:S02]  /*0e30*/  PRMT R21, R21, 0x8880, RZ ;  /* 0x0000888015157816 */ /* 0x000fe400000000ff */
[----:B------:R-:W-:Y:S02]  /*0e40*/  PRMT R29, R24, 0x8880, RZ ;  /* 0x00008880181d7816 */ /* 0x000fe400000000ff */
[----:B------:R-:W-:Y:S02]  /*0e50*/  MOV R24, R21 ;  /* 0x0000001500187202 */ /* 0x000fe40000000f00 */
[----:B------:R-:W-:Y:S01]  /*0e60*/  LOP3.LUT R23, R23, 0xffff, RZ, 0xc0, !PT ;  /* 0x0000ffff17177812 */ /* 0x000fe200078ec0ff */
[----:B------:R-:W-:Y:S01]  /*0e70*/  IMAD.MOV.U32 R21, RZ, RZ, R29 ;  /* 0x000000ffff157224 */ /* 0x000fe200078e001d */
[----:B------:R-:W-:Y:S01]  /*0e80*/  IADD3 R29, R28, R5, RZ ;  /* 0x000000051c1d7210 */ /* 0x000fe20007ffe0ff */
[----:B------:R-:W-:Y:S01]  /*0e90*/  VIADD R24, R24, 0x1 ;  /* 0x0000000118187836 */ /* 0x000fe20000000000 */
[----:B------:R-:W-:-:S02]  /*0ea0*/  LOP3.LUT R10, R10, 0xffff, RZ, 0xc0, !PT ;  /* 0x0000ffff0a0a7812 */ /* 0x000fc400078ec0ff */
[----:B------:R-:W-:Y:S01]  /*0eb0*/  PRMT R23, R23, 0x8880, RZ ;  /* 0x0000888017177816 */ /* 0x000fe200000000ff */
[----:B0-----:R-:W-:Y:S01]  /*0ec0*/  IMAD.WIDE R6, R29, 0x4, R14 ;  /* 0x000000041d067825 */ /* 0x001fe200078e020e */
[----:B------:R-:W-:Y:S02]  /*0ed0*/  ISETP.GE.AND P4, PT, R24, R21, PT ;  /* 0x000000151800720c */ /* 0x000fe40003f86270 */
[----:B------:R-:W-:Y:S01]  /*0ee0*/  PRMT R29, R10, 0x8880, RZ ;  /* 0x000088800a1d7816 */ /* 0x000fe200000000ff */
[----:B------:R-:W-:Y:S02]  /*0ef0*/  IMAD.MOV.U32 R10, RZ, RZ, R23 ;  /* 0x000000ffff0a7224 */ /* 0x000fe400078e0017 */
[----:B------:R-:W-:Y:S02]  /*0f00*/  IMAD.MOV.U32 R5, RZ, RZ, RZ ;  /* 0x000000ffff057224 */ /* 0x000fe400078e00ff */
[----:B------:R-:W-:-:S06]  /*0f10*/  VIADD R10, R10, 0x1 ;  /* 0x000000010a0a7836 */ /* 0x000fcc0000000000 */
[----:B------:R0:W5:Y:S01]  /*0f20*/  @!P4 LDG.E.EL R5, desc[UR4][R6.64] ;  /* 0x000000040605c981 */ /* 0x000162000c2e1900 */
[----:B---3--:R-:W-:Y:S02]  /*0f30*/  SEL R23, R19, RZ, !P3 ;  /* 0x000000ff13177207 */ /* 0x008fe40005800000 */
[----:B------:R-:W-:-:S03]  /*0f40*/  MOV R19, R29 ;  /* 0x0000001d00137202 */ /* 0x000fc60000000f00 */
[----:B------:R-:W-:Y:S01]  /*0f50*/  FADD R12, R12, R23 ;  /* 0x000000170c0c7221 */ /* 0x000fe20000000000 */
[----:B------:R-:W-:Y:S01]  /*0f60*/  VIADD R23, R13, 0x2000 ;  /* 0x000020000d177836 */ /* 0x000fe20000000000 */
[----:B------:R-:W-:-:S04]  /*0f70*/  ISETP.GE.AND P5, PT, R10, R19, PT ;  /* 0x000000130a00720c */ /* 0x000fc80003fa6270 */
[----:B0-----:R-:W-:Y:S02]  /*0f80*/  IADD3 R7, R2, R23, RZ ;  /* 0x0000001702077210 */ /* 0x001fe40007ffe0ff */
[----:B----4-:R-:W-:-:S03]  /*0f90*/  SEL R16, R16, RZ, !P1 ;  /* 0x000000ff10107207 */ /* 0x010fc60004800000 */
[----:B------:R-:W-:-:S04]  /*0fa0*/  IMAD.WIDE R6, R7, 0x4, R14 ;  /* 0x0000000407067825 */ /* 0x000fc800078e020e */
[----:B------:R-:W-:Y:S01]  /*0fb0*/  FADD R27, R27, R16 ;  /* 0x000000101b1b7221 */ /* 0x000fe20000000000 */
[----:B------:R-:W-:-:S06]  /*0fc0*/  IMAD.MOV.U32 R16, RZ, RZ, RZ ;  /* 0x000000ffff107224 */ /* 0x000fcc00078e00ff */
[----:B------:R0:W3:Y:S01]  /*0fd0*/  @!P5 LDG.E.EL R16, desc[UR4][R6.64] ;  /* 0x000000040610d981 */ /* 0x0000e2000c2e1900 */
[----:B------:R-:W-:Y:S02]  /*0fe0*/  LOP3.LUT R17, R17, 0xffff, RZ, 0xc0, !PT ;  /* 0x0000ffff11117812 */ /* 0x000fe400078ec0ff */
[----:B------:R-:W-:Y:S02]  /*0ff0*/  LOP3.LUT R0, R0, 0xffff, RZ, 0xc0, !PT ;  /* 0x0000ffff00007812 */ /* 0x000fe400078ec0ff */
[----:B------:R-:W-:Y:S01]  /*1000*/  PRMT R29, R17, 0x8880, RZ ;  /* 0x00008880111d7816 */ /* 0x000fe200000000ff */
[----:B------:R-:W-:Y:S01]  /*1010*/  IMAD.IADD R17, R26, 0x1, R23 ;  /* 0x000000011a117824 */ /* 0x000fe200078e0217 */
[----:B------:R-:W-:Y:S02]  /*1020*/  PRMT R0, R0, 0x8880, RZ ;  /* 0x0000888000007816 */ /* 0x000fe400000000ff */
[----:B------:R-:W-:-:S04]  /*1030*/  IADD3 R23, R29, 0x1, RZ ;  /* 0x000000011d177810 */ /* 0x000fc80007ffe0ff */
[----:B------:R-:W-:Y:S01]  /*1040*/  ISETP.GE.AND P6, PT, R23, R0, PT ;  /* 0x000000001700720c */ /* 0x000fe20003fc6270 */
[----:B0-----:R-:W-:Y:S01]  /*1050*/  IMAD.WIDE R6, R17, 0x4, R14 ;  /* 0x0000000411067825 */ /* 0x001fe200078e020e */
[----:B--2---:R-:W-:-:S03]  /*1060*/  SEL R9, R9, RZ, !P0 ;  /* 0x000000ff09097207 */ /* 0x004fc60004000000 */
[----:B------:R-:W-:Y:S01]  /*1070*/  VIADD R17, R11, 0x2800 ;  /* 0x000028000b117836 */ /* 0x000fe20000000000 */
[----:B-----5:R-:W-:Y:S01]  /*1080*/  SEL R29, R5, RZ, !P4 ;  /* 0x000000ff051d7207 */ /* 0x020fe20006000000 */
[----:B------:R-:W-:Y:S02]  /*1090*/  IMAD.MOV.U32 R5, RZ, RZ, RZ ;  /* 0x000000ffff057224 */ /* 0x000fe400078e00ff */
[----:B------:R-:W-:Y:S02]  /*10a0*/  FADD R18, R18, R9 ;  /* 0x0000000912127221 */ /* 0x000fe40000000000 */
[----:B------:R-:W-:Y:S01]  /*10b0*/  FADD R22, R22, R29 ;  /* 0x0000001d16167221 */ /* 0x000fe20000000000 */
[----:B------:R-:W-:Y:S01]  /*10c0*/  IADD3 R29, R4, R17, RZ ;  /* 0x00000011041d7210 */ /* 0x000fe20007ffe0ff */
[----:B------:R0:W2:Y:S04]  /*10d0*/  @!P6 LDG.E.EL R5, desc[UR4][R6.64] ;  /* 0x000000040605e981 */ /* 0x0000a8000c2e1900 */
[----:B0-----:R-:W-:Y:S01]  /*10e0*/  IMAD.WIDE R6, R29, 0x4, R14 ;  /* 0x000000041d067825 */ /* 0x001fe200078e020e */
[----:B---3--:R-:W-:-:S05]  /*10f0*/  SEL R16, R16, RZ, !P5 ;  /* 0x000000ff10107207 */ /* 0x008fca0006800000 */
[----:B------:R-:W-:Y:S01]  /*1100*/  FADD R18, R18, R16 ;  /* 0x0000001012127221 */ /* 0x000fe20000000000 */
[----:B------:R-:W-:-:S06]  /*1110*/  IMAD.MOV.U32 R16, RZ, RZ, RZ ;  /* 0x000000ffff107224 */ /* 0x000fcc00078e00ff */
[----:B------:R0:W3:Y:S01]  /*1120*/  @!P1 LDG.E.EL R16, desc[UR4][R6.64] ;  /* 0x0000000406109981 */ /* 0x0000e2000c2e1900 */
[----:B------:R-:W-:Y:S01]  /*1130*/  IMAD.IADD R29, R28, 0x1, R17 ;  /* 0x000000011c1d7824 */ /* 0x000fe200078e0211 */
[----:B------:R-:W-:Y:S01]  /*1140*/  HFMA2.MMA R17, -RZ, RZ, 0, 0 ;  /* 0x00000000ff117435 */ /* 0x000fe200000001ff */
[----:B--2---:R-:W-:Y:S02]  /*1150*/  SEL R5, R5, RZ, !P6 ;  /* 0x000000ff05057207 */ /* 0x004fe40007000000 */
[----:B0-----:R-:W-:-:S04]  /*1160*/  IMAD.WIDE R6, R29, 0x4, R14 ;  /* 0x000000041d067825 */ /* 0x001fc800078e020e */
[----:B------:R-:W-:Y:S01]  /*1170*/  FADD R12, R12, R5 ;  /* 0x000000050c0c7221 */ /* 0x000fe20000000000 */
[----:B------:R-:W-:Y:S02]  /*1180*/  VIADD R5, R13, 0x2800 ;  /* 0x000028000d057836 */ /* 0x000fe40000000000 */
[----:B------:R0:W2:Y:S02]  /*1190*/  @!P4 LDG.E.EL R17, desc[UR4][R6.64] ;  /* 0x000000040611c981 */ /* 0x0000a4000c2e1900 */
[----:B------:R-:W-:-:S04]  /*11a0*/  IMAD.IADD R29, R2, 0x1, R5 ;  /* 0x00000001021d7824 */ /* 0x000fc800078e0205 */
[----:B0-----:R-:W-:Y:S01]  /*11b0*/  IMAD.WIDE R6, R29, 0x4, R14 ;  /* 0x000000041d067825 */ /* 0x001fe200078e020e */
[----:B---3--:R-:W-:-:S05]  /*11c0*/  SEL R16, R16, RZ, !P1 ;  /* 0x000000ff10107207 */ /* 0x008fca0004800000 */
[----:B------:R-:W-:Y:S01]  /*11d0*/  FADD R27, R27, R16 ;  /* 0x000000101b1b7221 */ /* 0x000fe20000000000 */
[----:B------:R-:W-:-:S06]  /*11e0*/  MOV R16, RZ ;  /* 0x000000ff00107202 */ /* 0x000fcc0000000f00 */
[----:B------:R0:W3:Y:S01]  /*11f0*/  @!P5 LDG.E.EL R16, desc[UR4][R6.64] ;  /* 0x000000040610d981 */ /* 0x0000e2000c2e1900 */
[----:B------:R-:W-:Y:S02]  /*1200*/  IMAD.IADD R29, R26, 0x1, R5 ;  /* 0x000000011a1d7824 */ /* 0x000fe400078e0205 */
[----:B------:R-:W-:Y:S02]  /*1210*/  IMAD.MOV.U32 R5, RZ, RZ, RZ ;  /* 0x000000ffff057224 */ /* 0x000fe400078e00ff */
[----:B0-----:R-:W-:-:S05]  /*1220*/  IMAD.WIDE R6, R29, 0x4, R14 ;  /* 0x000000041d067825 */ /* 0x001fca00078e020e */
[----:B------:R0:W4:Y:S01]  /*1230*/  @!P6 LDG.E.EL R5, desc[UR4][R6.64] ;  /* 0x000000040605e981 */ /* 0x000122000c2e1900 */
[----:B--2---:R-:W-:Y:S02]  /*1240*/  SEL R17, R17, RZ, !P4 ;  /* 0x000000ff11117207 */ /* 0x004fe40006000000 */
[----:B------:R-:W-:-:S03]  /*1250*/  IADD3 R29, R11, 0x3000, RZ ;  /* 0x000030000b1d7810 */ /* 0x000fc60007ffe0ff */
[----:B0-----:R-:W-:Y:S02]  /*1260*/  FADD R7, R22, R17 ;  /* 0x0000001116077221 */ /* 0x001fe40000000000 */
[----:B------:R-:W-:Y:S02]  /*1270*/  IMAD.IADD R17, R4, 0x1, R29 ;  /* 0x0000000104117824 */ /* 0x000fe400078e021d */
[----:B------:R-:W-:Y:S01]  /*1280*/  IMAD.MOV.U32 R22, RZ, RZ, RZ ;  /* 0x000000ffff167224 */ /* 0x000fe200078e00ff */
[----:B------:R-:W-:Y:S02]  /*1290*/  IADD3 R29, R28, R29, RZ ;  /* 0x0000001d1c1d7210 */ /* 0x000fe40007ffe0ff */
[----:B---3--:R-:W-:-:S05]  /*12a0*/  SEL R16, R16, RZ, !P5 ;  /* 0x000000ff10107207 */ /* 0x008fca0006800000 */
[----:B------:R-:W-:Y:S01]  /*12b0*/  FADD R18, R18, R16 ;  /* 0x0000001012127221 */ /* 0x000fe20000000000 */
[----:B------:R-:W-:-:S05]  /*12c0*/  IMAD.WIDE R16, R17, 0x4, R14 ;  /* 0x0000000411107825 */ /* 0x000fca00078e020e */
[----:B------:R0:W2:Y:S01]  /*12d0*/  @!P1 LDG.E.EL R22, desc[UR4][R16.64] ;  /* 0x0000000410169981 */ /* 0x0000a2000c2e1900 */
[----:B------:R-:W-:Y:S01]  /*12e0*/  IMAD.MOV.U32 R6, RZ, RZ, RZ ;  /* 0x000000ffff067224 */ /* 0x000fe200078e00ff */
[----:B----4-:R-:W-:Y:S01]  /*12f0*/  SEL R5, R5, RZ, !P6 ;  /* 0x000000ff05057207 */ /* 0x010fe20007000000 */
[----:B0-----:R-:W-:-:S04]  /*1300*/  IMAD.WIDE R16, R29, 0x4, R14 ;  /* 0x000000041d107825 */ /* 0x001fc800078e020e */
[----:B------:R-:W-:Y:S01]  /*1310*/  VIADD R29, R13, 0x3000 ;  /* 0x000030000d1d7836 */ /* 0x000fe20000000000 */
[----:B------:R0:W3:Y:S01]  /*1320*/  @!P4 LDG.E.EL R6, desc[UR4][R16.64] ;  /* 0x000000041006c981 */ /* 0x0000e2000c2e1900 */
[----:B------:R-:W-:Y:S01]  /*1330*/  FADD R12, R12, R5 ;  /* 0x000000050c0c7221 */ /* 0x000fe20000000000 */
[----:B------:R-:W-:Y:S02]  /*1340*/  IMAD.MOV.U32 R5, RZ, RZ, RZ ;  /* 0x000000ffff057224 */ /* 0x000fe400078e00ff */
[----:B0-----:R-:W-:-:S05]  /*1350*/  IADD3 R17, R2, R29, RZ ;  /* 0x0000001d02117210 */ /* 0x001fca0007ffe0ff */
[----:B------:R-:W-:-:S05]  /*1360*/  IMAD.WIDE R16, R17, 0x4, R14 ;  /* 0x0000000411107825 */ /* 0x000fca00078e020e */
[----:B------:R0:W4:Y:S01]  /*1370*/  @!P5 LDG.E.EL R5, desc[UR4][R16.64] ;  /* 0x000000041005d981 */ /* 0x000122000c2e1900 */
[----:B------:R-:W-:Y:S02]  /*1380*/  VIADD R11, R11, 0x3800 ;  /* 0x000038000b0b7836 */ /* 0x000fe40000000000 */
[----:B0-----:R-:W-:Y:S01]  /*1390*/  IMAD.IADD R17, R26, 0x1, R29 ;  /* 0x000000011a117824 */ /* 0x001fe200078e021d */
[----:B------:R-:W-:-:S03]  /*13a0*/  HFMA2.MMA R29, -RZ, RZ, 0, 0 ;  /* 0x00000000ff1d7435 */ /* 0x000fc600000001ff */
[----:B------:R-:W-:-:S07]  /*13b0*/  IMAD.WIDE R16, R17, 0x4, R14 ;  /* 0x0000000411107825 */ /* 0x000fce00078e020e */
[----:B------:R0:W5:Y:S01]  /*13c0*/  @!P6 LDG.E.EL R29, desc[UR4][R16.64] ;  /* 0x00000004101de981 */ /* 0x000162000c2e1900 */
[----:B------:R-:W-:Y:S01]  /*13d0*/  P2R R9, PR, RZ, 0x2 ;  /* 0x00000002ff097803 */ /* 0x000fe20000000000 */
[----:B0-----:R-:W-:Y:S01]  /*13e0*/  IMAD.IADD R17, R4, 0x1, R11 ;  /* 0x0000000104117824 */ /* 0x001fe200078e020b */
[----:B------:R-:W-:-:S03]  /*13f0*/  MOV R4, RZ ;  /* 0x000000ff00047202 */ /* 0x000fc60000000f00 */
[----:B------:R-:W-:-:S05]  /*1400*/  IMAD.WIDE R16, R17, 0x4, R14 ;  /* 0x0000000411107825 */ /* 0x000fca00078e020e */
[----:B------:R0:W3:Y:S01]  /*1410*/  @!P1 LDG.E.EL R4, desc[UR4][R16.64] ;  /* 0x0000000410049981 */ /* 0x0000e2000c2e1900 */
[----:B------:R-:W-:-:S04]  /*1420*/  VIADD R13, R13, 0x3800 ;  /* 0x000038000d0d7836 */ /* 0x000fc80000000000 */
[----:B------:R-:W-:Y:S01]  /*1430*/  IMAD.IADD R26, R26, 0x1, R13 ;  /* 0x000000011a1a7824 */ /* 0x000fe200078e020d */
[----:B0-----:R-:W-:Y:S02]  /*1440*/  MOV R17, RZ ;  /* 0x000000ff00117202 */ /* 0x001fe40000000f00 */
[----:B--2---:R-:W-:Y:S02]  /*1450*/  SEL R22, R22, RZ, !P1 ;  /* 0x000000ff16167207 */ /* 0x004fe40004800000 */
[----:B------:R-:W-:Y:S01]  /*1460*/  ISETP.NE.AND P1, PT, R3, RZ, PT ;  /* 0x000000ff0300720c */ /* 0x000fe20003f25270 */
[----:B------:R-:W-:Y:S01]  /*1470*/  IMAD.IADD R3, R28, 0x1, R11 ;  /* 0x000000011c037824 */ /* 0x000fe200078e020b */
[----:B------:R-:W-:Y:S01]  /*1480*/  HFMA2.MMA R11, -RZ, RZ, 0, 0 ;  /* 0x00000000ff0b7435 */ /* 0x000fe200000001ff */
[----:B------:R-:W-:Y:S01]  /*1490*/  FADD R27, R27, R22 ;  /* 0x000000161b1b7221 */ /* 0x000fe20000000000 */
[----:B------:R-:W-:Y:S01]  /*14a0*/  IADD3 R22, R2, R13, RZ ;  /* 0x0000000d02167210 */ /* 0x000fe20007ffe0ff */
[----:B------:R-:W-:-:S04]  /*14b0*/  IMAD.WIDE R2, R3, 0x4, R14 ;  /* 0x0000000403027825 */ /* 0x000fc800078e020e */
[----:B------:R-:W-:-:S03]  /*14c0*/  IMAD.MOV.U32 R13, RZ, RZ, RZ ;  /* 0x000000ffff0d7224 */ /* 0x000fc600078e00ff */
[----:B------:R0:W2:Y:S02]  /*14d0*/  @!P4 LDG.E.EL R11, desc[UR4][R2.64] ;  /* 0x00000004020bc981 */ /* 0x0000a4000c2e1900 */
[----:B0-----:R-:W-:-:S04]  /*14e0*/  IMAD.WIDE R2, R22, 0x4, R14 ;  /* 0x0000000416027825 */ /* 0x001fc800078e020e */
[----:B------:R-:W-:Y:S01]  /*14f0*/  IMAD.WIDE R14, R26, 0x4, R14 ;  /* 0x000000041a0e7825 */ /* 0x000fe200078e020e */
[----:B------:R0:W2:Y:S04]  /*1500*/  @!P5 LDG.E.EL R13, desc[UR4][R2.64] ;  /* 0x00000004020dd981 */ /* 0x0000a8000c2e1900 */
[----:B------:R1:W2:Y:S01]  /*1510*/  @!P6 LDG.E.EL R17, desc[UR4][R14.64] ;  /* 0x000000040e11e981 */ /* 0x0002a2000c2e1900 */
[----:B------:R-:W-:Y:S02]  /*1520*/  FSEL R22, RZ, 4, P1 ;  /* 0x40800000ff167808 */ /* 0x000fe40000800000 */
[----:B------:R-:W-:Y:S02]  /*1530*/  ISETP.LT.AND P1, PT, R25, R20, PT ;  /* 0x000000141900720c */ /* 0x000fe40003f21270 */
[----:B------:R-:W-:-:S02]  /*1540*/  FSEL R16, RZ, 4, P2 ;  /* 0x40800000ff107808 */ /* 0x000fc40001000000 */
[----:B------:R-:W-:Y:S02]  /*1550*/  SEL R25, RZ, 0x3f800000, !P1 ;  /* 0x3f800000ff197807 */ /* 0x000fe40004800000 */
[----:B------:R-:W-:-:S03]  /*1560*/  ISETP.LT.AND P1, PT, R24, R21, PT ;  /* 0x000000151800720c */ /* 0x000fc60003f21270 */
[----:B------:R-:W-:Y:S01]  /*1570*/  FADD R20, R16, R25 ;  /* 0x0000001910147221 */ /* 0x000fe20000000000 */
[----:B------:R-:W-:Y:S02]  /*1580*/  SEL R16, RZ, 0x3f800000, !P1 ;  /* 0x3f800000ff107807 */ /* 0x000fe40004800000 */
[----:B------:R-:W-:Y:S02]  /*1590*/  FSEL R21, RZ, 4, P0 ;  /* 0x40800000ff157808 */ /* 0x000fe40000000000 */
[----:B------:R-:W-:Y:S01]  /*15a0*/  ISETP.LT.AND P0, PT, R10, R19, PT ;  /* 0x000000130a00720c */ /* 0x000fe20003f01270 */
[----:B0-----:R-:W-:Y:S01]  /*15b0*/  FADD R3, R22, R16 ;  /* 0x0000001016037221 */ /* 0x001fe20000000000 */
[----:B------:R-:W-:Y:S02]  /*15c0*/  ISETP.LT.AND P1, PT, R23, R0, PT ;  /* 0x000000001700720c */ /* 0x000fe40003f21270 */
[----:B------:R-:W-:Y:S01]  /*15d0*/  SEL R0, RZ, 0x3f800000, !P0 ;  /* 0x3f800000ff007807 */ /* 0x000fe20004000000 */
[----:B-1----:R-:W-:Y:S01]  /*15e0*/  FADD R15, R16, R3 ;  /* 0x00000003100f7221 */ /* 0x002fe20000000000 */
[----:B------:R-:W-:-:S02]  /*15f0*/  FSEL R2, RZ, 4, P3 ;  /* 0x40800000ff027808 */ /* 0x000fc40001800000 */
[----:B------:R-:W-:Y:S01]  /*1600*/  SEL R3, RZ, 0x3f800000, !P1 ;  /* 0x3f800000ff037807 */ /* 0x000fe20004800000 */
[----:B------:R-:W-:Y:S01]  /*1610*/  FADD R21, R21, R0 ;  /* 0x0000000015157221 */ /* 0x000fe20000000000 */
[----:B------:R-:W-:-:S03]  /*1620*/  FADD R20, R25, R20 ;  /* 0x0000001419147221 */ /* 0x000fc60000000000 */
[----:B------:R-:W-:Y:S01]  /*1630*/  FADD R2, R2, R3 ;  /* 0x0000000302027221 */ /* 0x000fe20000000000 */
[C---:B------:R-:W-:Y:S01]  /*1640*/  FADD R21, R0.reuse, R21 ;  /* 0x0000001500157221 */ /* 0x040fe20000000000 */
[----:B------:R-:W-:Y:S02]  /*1650*/  FADD R20, R25, R20 ;  /* 0x0000001419147221 */ /* 0x000fe40000000000 */
[C---:B------:R-:W-:Y:S01]  /*1660*/  FADD R2, R3.reuse, R2 ;  /* 0x0000000203027221 */ /* 0x040fe20000000000 */
[----:B------:R-:W-:Y:S01]  /*1670*/  FADD R21, R0, R21 ;  /* 0x0000001500157221 */ /* 0x000fe20000000000 */
[----:B------:R-:W-:Y:S02]  /*1680*/  FADD R15, R16, R15 ;  /* 0x0000000f100f7221 */ /* 0x000fe40000000000 */
[----:B------:R-:W-:Y:S01]  /*1690*/  FADD R2, R3, R2 ;  /* 0x0000000203027221 */ /* 0x000fe20000000000 */
[----:B------:R-:W-:Y:S01]  /*16a0*/  FADD R10, R25, R20 ;  /* 0x00000014190a7221 */ /* 0x000fe20000000000 */
[----:B------:R-:W-:Y:S01]  /*16b0*/  ISETP.NE.AND P3, PT, R9, RZ, PT ;  /* 0x000000ff0900720c */ /* 0x000fe20003f65270 */
[----:B------:R-:W-:Y:S01]  /*16c0*/  FADD R21, R0, R21 ;  /* 0x0000001500157221 */ /* 0x000fe20000000000 */
[----:B------:R-:W-:Y:S01]  /*16d0*/  FADD R15, R16, R15 ;  /* 0x0000000f100f7221 */ /* 0x000fe20000000000 */
[----:B------:R-:W-:Y:S01]  /*16e0*/  FADD R9, R3, R2 ;  /* 0x0000000203097221 */ /* 0x000fe20000000000 */
[----:B------:R-:W-:Y:S01]  /*16f0*/  FSETP.GEU.AND P2, PT, R10, 1.175494350822287508e-38, PT ;  /* 0x008000000a00780b */ /* 0x000fe20003f4e000 */
[----:B------:R-:W0:Y:S01]  /*1700*/  LDC.64 R2, c[0x0][0x218] ;  /* 0x00008600ff027b82 */ /* 0x000e220000000a00 */
[----:B------:R-:W-:-:S02]  /*1710*/  FSETP.GEU.AND P0, PT, R21, 1.175494350822287508e-38, PT ;  /* 0x008000001500780b */ /* 0x000fc40003f0e000 */
[----:B---3--:R-:W-:Y:S02]  /*1720*/  SEL R4, R4, RZ, !P3 ;  /* 0x000000ff04047207 */ /* 0x008fe40005800000 */
[----:B------:R-:W-:Y:S02]  /*1730*/  FSETP.GEU.AND P1, PT, R15, 1.175494350822287508e-38, PT ;  /* 0x008000000f00780b */ /* 0x000fe40003f2e000 */
[----:B------:R-:W-:Y:S02]  /*1740*/  FSETP.GEU.AND P3, PT, R9, 1.175494350822287508e-38, PT ;  /* 0x008000000900780b */ /* 0x000fe40003f6e000 */
[----:B------:R-:W-:-:S03]  /*1750*/  SEL R14, R6, RZ, !P4 ;  /* 0x000000ff060e7207 */ /* 0x000fc60006000000 */
[----:B------:R-:W-:Y:S02]  /*1760*/  @!P2 FMUL R10, R10, 16777216 ;  /* 0x4b8000000a0aa820 */ /* 0x000fe40000400000 */
[----:B------:R-:W-:Y:S01]  /*1770*/  @!P0 FMUL R21, R21, 16777216 ;  /* 0x4b80000015158820 */ /* 0x000fe20000400000 */
[----:B----4-:R-:W-:-:S03]  /*1780*/  SEL R5, R5, RZ, !P5 ;  /* 0x000000ff05057207 */ /* 0x010fc60006800000 */
[----:B------:R-:W-:Y:S02]  /*1790*/  @!P1 FMUL R15, R15, 16777216 ;  /* 0x4b8000000f0f9820 */ /* 0x000fe40000400000 */
[----:B------:R-:W-:Y:S01]  /*17a0*/  @!P3 FMUL R9, R9, 16777216 ;  /* 0x4b8000000909b820 */ /* 0x000fe20000400000 */
[----:B-----5:R-:W-:Y:S01]  /*17b0*/  SEL R29, R29, RZ, !P6 ;  /* 0x000000ff1d1d7207 */ /* 0x020fe20007000000 */
[----:B------:R-:W-:Y:S01]  /*17c0*/  MUFU.RCP R6, R21 ;  /* 0x0000001500067308 */ /* 0x000fe20000001000 */
[----:B------:R-:W-:Y:S01]  /*17d0*/  FADD R7, R7, R14 ;  /* 0x0000000e07077221 */ /* 0x000fe20000000000 */
[----:B------:R-:W-:Y:S02]  /*17e0*/  FADD R18, R18, R5 ;  /* 0x0000000512127221 */ /* 0x000fe40000000000 */
[----:B------:R-:W-:-:S04]  /*17f0*/  FADD R12, R12, R29 ;  /* 0x0000001d0c0c7221 */ /* 0x000fc80000000000 */
[----:B------:R-:W1:Y:S01]  /*1800*/  MUFU.RCP R10, R10 ;  /* 0x0000000a000a7308 */ /* 0x000e620000001000 */
[----:B------:R-:W-:-:S07]  /*1810*/  FADD R27, R27, R4 ;  /* 0x000000041b1b7221 */ /* 0x000fce0000000000 */
[----:B------:R-:W3:Y:S08]  /*1820*/  MUFU.RCP R0, R15 ;  /* 0x0000000f00007308 */ /* 0x000ef00000001000 */
[----:B------:R-:W4:Y:S01]  /*1830*/  MUFU.RCP R14, R9 ;  /* 0x00000009000e7308 */ /* 0x000f220000001000 */
[----:B------:R-:W-:Y:S01]  /*1840*/  @!P2 FMUL R27, R27, 16777216 ;  /* 0x4b8000001b1ba820 */ /* 0x000fe20000400000 */
[----:B0-----:R-:W-:-:S04]  /*1850*/  IMAD.WIDE R2, R8, 0x4, R2 ;  /* 0x0000000408027825 */ /* 0x001fc800078e0202 */
[----:B-1----:R-:W-:Y:S01]  /*1860*/  FMUL R4, R10, R27 ;  /* 0x0000001b0a047220 */ /* 0x002fe20000400000 */
[----:B--2---:R-:W-:-:S05]  /*1870*/  SEL R16, R11, RZ, !P4 ;  /* 0x000000ff0b107207 */ /* 0x004fca0006000000 */
[----:B------:R-:W-:Y:S01]  /*1880*/  FADD R5, R7, R16 ;  /* 0x0000001007057221 */ /* 0x000fe20000000000 */
[----:B------:R-:W-:Y:S02]  /*1890*/  SEL R13, R13, RZ, !P5 ;  /* 0x000000ff0d0d7207 */ /* 0x000fe40006800000 */
[----:B------:R-:W-:-:S03]  /*18a0*/  SEL R17, R17, RZ, !P6 ;  /* 0x000000ff11117207 */ /* 0x000fc60007000000 */
[----:B------:R-:W-:Y:S02]  /*18b0*/  FADD R7, R18, R13 ;  /* 0x0000000d12077221 */ /* 0x000fe40000000000 */
[----:B------:R-:W-:Y:S02]  /*18c0*/  FADD R17, R12, R17 ;  /* 0x000000110c117221 */ /* 0x000fe40000000000 */
[----:B------:R-:W-:Y:S01]  /*18d0*/  @!P0 FMUL R7, R7, 16777216 ;  /* 0x4b80000007078820 */ /* 0x000fe20000400000 */
[----:B------:R-:W-:Y:S01]  /*18e0*/  @!P1 FMUL R5, R5, 16777216 ;  /* 0x4b80000005059820 */ /* 0x000fe20000400000 */
[----:B------:R-:W-:Y:S02]  /*18f0*/  @!P3 FMUL R17, R17, 16777216 ;  /* 0x4b8000001111b820 */ /* 0x000fe40000400000 */
[----:B------:R-:W-:Y:S01]  /*1900*/  FMUL R6, R6, R7 ;  /* 0x0000000706067220 */ /* 0x000fe20000400000 */
[----:B---3--:R-:W-:Y:S01]  /*1910*/  FMUL R5, R0, R5 ;  /* 0x0000000500057220 */ /* 0x008fe20000400000 */
[----:B----4-:R-:W-:-:S05]  /*1920*/  FMUL R7, R14, R17 ;  /* 0x000000110e077220 */ /* 0x010fca0000400000 */
[----:B------:R-:W-:Y:S01]  /*1930*/  STG.E.128 desc[UR4][R2.64], R4 ;  /* 0x0000000402007986 */ /* 0x000fe2000c101d04 */
[----:B------:R-:W-:Y:S05]  /*1940*/  EXIT ;  /* 0x000000000000794d */ /* 0x000fea0003800000 */
.L_x_0:
[----:B------:R-:W-:-:S00]  /*1950*/  BRA `(.L_x_0) ;  /* 0xfffffffc00fc7947 */ /* 0x000fc0000383ffff */
[----:B------:R-:W-:-:S00]  /*1960*/  NOP ;  /* 0x0000000000007918 */ /* 0x000fc00000000000 */
        /* <DEDUP_REMOVED lines=9> */
.L_x_1:


//--------------------- .nv.constant0.triton_poi_fused__adaptive_avg_pool2d_22 --------------------------
	.section	.nv.constant0.triton_poi_fused__adaptive_avg_pool2d_22,"a",@progbits
	.sectionflags	@""
	.align	4
.nv.constant0.triton_poi_fused__adaptive_avg_pool2d_22:
	.zero		548
